//
// Generated by NVIDIA NVVM Compiler
//
// Compiler Build ID: CL-36424714
// Cuda compilation tools, release 13.0, V13.0.88
// Based on NVVM 20.0.0
//

.version 9.0
.target sm_100
.address_size 64

	// .globl	_Z11OddEvensortPii
.extern .func  (.param .b32 func_retval0) vprintf
(
	.param .b64 vprintf_param_0,
	.param .b64 vprintf_param_1
)
;
// _ZZ11OddEvensortPiiE10swappedodd has been demoted
// _ZZ11OddEvensortPiiE11swappedeven has been demoted
.global .align 1 .b8 $str[74] = {10, 84, 104, 114, 101, 97, 100, 32, 73, 100, 32, 37, 100, 32, 58, 32, 105, 115, 32, 115, 119, 97, 112, 112, 105, 110, 103, 32, 37, 100, 32, 60, 45, 62, 32, 37, 100, 32, 9, 9, 9, 9, 9, 10, 84, 104, 114, 101, 97, 100, 32, 73, 100, 32, 37, 100, 32, 58, 32, 91, 37, 100, 93, 32, 60, 45, 62, 32, 91, 37, 100, 93, 10};
.global .align 1 .b8 $str$1[78] = {10, 84, 104, 114, 101, 97, 100, 32, 73, 100, 32, 37, 100, 32, 58, 32, 105, 115, 32, 115, 119, 97, 112, 112, 105, 110, 103, 32, 37, 100, 32, 60, 45, 62, 32, 37, 100, 9, 9, 9, 9, 9, 10, 84, 104, 114, 101, 97, 100, 32, 73, 100, 32, 37, 100, 32, 58, 32, 91, 37, 100, 93, 32, 60, 45, 62, 32, 91, 37, 100, 93, 10, 9, 9, 9, 9, 9};

.visible .entry _Z11OddEvensortPii(
	.param .u64 .ptr .align 1 _Z11OddEvensortPii_param_0,
	.param .u32 _Z11OddEvensortPii_param_1
)
{
	.local .align 8 .b8 	__local_depot0[24];
	.reg .b64 	%SP;
	.reg .b64 	%SPL;
	.reg .pred 	%p<7>;
	.reg .b16 	%rs<15>;
	.reg .b32 	%r<25>;
	.reg .b64 	%rd<13>;
	// demoted variable
	.shared .align 1 .u8 _ZZ11OddEvensortPiiE10swappedodd;
	// demoted variable
	.shared .align 1 .u8 _ZZ11OddEvensortPiiE11swappedeven;
	mov.u64 	%SPL, __local_depot0;
	cvta.local.u64 	%SP, %SPL;
	ld.param.u64 	%rd3, [_Z11OddEvensortPii_param_0];
	ld.param.u32 	%r11, [_Z11OddEvensortPii_param_1];
	cvta.to.global.u64 	%rd4, %rd3;
	add.u64 	%rd5, %SP, 0;
	add.u64 	%rd1, %SPL, 0;
	mov.b16 	%rs14, 1;
	st.shared.u8 	[_ZZ11OddEvensortPiiE10swappedodd], %rs14;
	st.shared.u8 	[_ZZ11OddEvensortPiiE11swappedeven], %rs14;
	mov.u32 	%r12, %tid.x;
	mov.u32 	%r13, %ctaid.x;
	mov.u32 	%r14, %ntid.x;
	mad.lo.s32 	%r1, %r13, %r14, %r12;
	shr.u32 	%r15, %r11, 31;
	add.s32 	%r16, %r11, %r15;
	shr.s32 	%r2, %r16, 1;
	add.s32 	%r3, %r2, -1;
	shl.b32 	%r4, %r1, 1;
	or.b32  	%r5, %r4, 1;
	mul.wide.s32 	%rd6, %r4, 4;
	add.s64 	%rd2, %rd4, %rd6;
	add.s32 	%r6, %r4, 2;
	mov.u64 	%rd10, $str;
	mov.u64 	%rd7, $str$1;
$L__BB0_1:
	and.b16  	%rs4, %rs14, 255;
	setp.ne.s16 	%p1, %rs4, 1;
	@%p1 bra 	$L__BB0_6;
	setp.ge.s32 	%p4, %r1, %r2;
	bar.sync 	0;
	mov.b16 	%rs7, 0;
	st.shared.u8 	[_ZZ11OddEvensortPiiE10swappedodd], %rs7;
	bar.sync 	0;
	@%p4 bra 	$L__BB0_5;
	ld.global.u32 	%r7, [%rd2];
	ld.global.u32 	%r8, [%rd2+4];
	setp.le.s32 	%p5, %r7, %r8;
	@%p5 bra 	$L__BB0_5;
	st.local.v2.u32 	[%rd1], {%r1, %r7};
	st.local.v2.u32 	[%rd1+8], {%r8, %r1};
	st.local.v2.u32 	[%rd1+16], {%r4, %r5};
	cvta.global.u64 	%rd11, %rd10;
	{ // callseq 1, 0
	.param .b64 param0;
	st.param.b64 	[param0], %rd11;
	.param .b64 param1;
	st.param.b64 	[param1], %rd5;
	.param .b32 retval0;
	call.uni (retval0), 
	vprintf, 
	(
	param0, 
	param1
	);
	ld.param.b32 	%r21, [retval0];
	} // callseq 1
	ld.global.u32 	%r23, [%rd2];
	ld.global.u32 	%r24, [%rd2+4];
	st.global.u32 	[%rd2], %r24;
	st.global.u32 	[%rd2+4], %r23;
	mov.b16 	%rs8, 1;
	st.shared.u8 	[_ZZ11OddEvensortPiiE10swappedodd], %rs8;
$L__BB0_5:
	bar.sync 	0;
	bra.uni 	$L__BB0_10;
$L__BB0_6:
	setp.ge.s32 	%p2, %r1, %r3;
	bar.sync 	0;
	mov.b16 	%rs5, 0;
	st.shared.u8 	[_ZZ11OddEvensortPiiE11swappedeven], %rs5;
	bar.sync 	0;
	@%p2 bra 	$L__BB0_9;
	ld.global.u32 	%r9, [%rd2+4];
	ld.global.u32 	%r10, [%rd2+8];
	setp.le.s32 	%p3, %r9, %r10;
	@%p3 bra 	$L__BB0_9;
	st.local.v2.u32 	[%rd1], {%r1, %r9};
	st.local.v2.u32 	[%rd1+8], {%r10, %r1};
	st.local.v2.u32 	[%rd1+16], {%r5, %r6};
	cvta.global.u64 	%rd8, %rd7;
	{ // callseq 0, 0
	.param .b64 param0;
	st.param.b64 	[param0], %rd8;
	.param .b64 param1;
	st.param.b64 	[param1], %rd5;
	.param .b32 retval0;
	call.uni (retval0), 
	vprintf, 
	(
	param0, 
	param1
	);
	ld.param.b32 	%r17, [retval0];
	} // callseq 0
	ld.global.u32 	%r19, [%rd2+4];
	ld.global.u32 	%r20, [%rd2+8];
	st.global.u32 	[%rd2+4], %r20;
	st.global.u32 	[%rd2+8], %r19;
	mov.b16 	%rs6, 1;
	st.shared.u8 	[_ZZ11OddEvensortPiiE11swappedeven], %rs6;
$L__BB0_9:
	bar.sync 	0;
$L__BB0_10:
	ld.shared.u8 	%rs9, [_ZZ11OddEvensortPiiE10swappedodd];
	ld.shared.u8 	%rs10, [_ZZ11OddEvensortPiiE11swappedeven];
	or.b16  	%rs12, %rs9, %rs10;
	and.b16  	%rs13, %rs12, 255;
	setp.ne.s16 	%p6, %rs13, 0;
	xor.b16  	%rs14, %rs14, 1;
	@%p6 bra 	$L__BB0_1;
	bar.sync 	0;
	ret;

}


// ===== COMPILED SASS (sm_100) =====

	.target	sm_100

	.elftype	@"ET_EXEC"


//--------------------- .note.nv.tkinfo           --------------------------
	.section	.note.nv.tkinfo,"",@"SHT_NOTE"
	.sectionflags	@"SHF_NOTE_NV_TKINFO"
	.tkinfo
        /*0018*/ 	.word	0x00000002
        /*0030*/ 	.string	""
        /*0030*/ 	.string	"ptxas"
        /*0030*/ 	.string	"Cuda compilation tools, release 13.0, V13.0.88"
        /*0030*/ 	.string	"Build cuda_13.0.r13.0/compiler.36424714_0"
        /*0030*/ 	.string	"-arch sm_100 -m 64 "



//--------------------- .note.nv.cuinfo           --------------------------
	.section	.note.nv.cuinfo,"",@"SHT_NOTE"
	.sectionflags	@"SHF_NOTE_NV_CUINFO"
        /*0018*/ 	.short	0x0002
        /*001a*/ 	.short	0x0064
        /*001c*/ 	.short	0x0082
	.zero		2


//--------------------- .nv.info                  --------------------------
	.section	.nv.info,"",@"SHT_CUDA_INFO"
	.align	4


	//----- nvinfo : EIATTR_REGCOUNT
	.align		4
        /*0000*/ 	.byte	0x04, 0x2f
        /*0002*/ 	.short	(.L_3 - .L_2)
	.align		4
.L_2:
        /*0004*/ 	.word	index@(_Z11OddEvensortPii)
        /*0008*/ 	.word	0x0000001d


	//----- nvinfo : EIATTR_FRAME_SIZE
	.align		4
.L_3:
        /*000c*/ 	.byte	0x04, 0x11
        /*000e*/ 	.short	(.L_5 - .L_4)
	.align		4
.L_4:
        /*0010*/ 	.word	index@(_Z11OddEvensortPii)
        /*0014*/ 	.word	0x00000018


	//----- nvinfo : EIATTR_MIN_STACK_SIZE
	.align		4
.L_5:
        /*0018*/ 	.byte	0x04, 0x12
        /*001a*/ 	.short	(.L_7 - .L_6)
	.align		4
.L_6:
        /*001c*/ 	.word	index@(_Z11OddEvensortPii)
        /*0020*/ 	.word	0x00000018
.L_7:


//--------------------- .nv.compat                --------------------------
	.section	.nv.compat,"",@"SHT_CUDA_COMPAT_INFO"
	.align	4
        /*0000*/ 	.byte	0x02, 0x09, 0x00, 0x00, 0x02, 0x02, 0x01, 0x00, 0x02, 0x05, 0x05, 0x00, 0x03, 0x07, 0x01, 0x01
        /*0010*/ 	.byte	0x02, 0x03, 0x00, 0x00, 0x02, 0x06, 0x01, 0x00, 0x04, 0x0b, 0x08, 0x00, 0x09, 0x00, 0x00, 0x00
        /*0020*/ 	.byte	0x00, 0x00, 0x00, 0x00


//--------------------- .nv.info._Z11OddEvensortPii --------------------------
	.section	.nv.info._Z11OddEvensortPii,"",@"SHT_CUDA_INFO"
	.sectionflags	@""
	.align	4


	//----- nvinfo : EIATTR_CUDA_API_VERSION
	.align		4
        /*0000*/ 	.byte	0x04, 0x37
        /*0002*/ 	.short	(.L_9 - .L_8)
.L_8:
        /*0004*/ 	.word	0x00000082


	//----- nvinfo : EIATTR_KPARAM_INFO
	.align		4
.L_9:
        /*0008*/ 	.byte	0x04, 0x17
        /*000a*/ 	.short	(.L_11 - .L_10)
.L_10:
        /*000c*/ 	.word	0x00000000
        /*0010*/ 	.short	0x0001
        /*0012*/ 	.short	0x0008
        /*0014*/ 	.byte	0x00, 0xf0, 0x11, 0x00


	//----- nvinfo : EIATTR_KPARAM_INFO
	.align		4
.L_11:
        /*0018*/ 	.byte	0x04, 0x17
        /*001a*/ 	.short	(.L_13 - .L_12)
.L_12:
        /*001c*/ 	.word	0x00000000
        /*0020*/ 	.short	0x0000
        /*0022*/ 	.short	0x0000
        /*0024*/ 	.byte	0x00, 0xf5, 0x21, 0x00


	//----- nvinfo : EIATTR_SPARSE_MMA_MASK
	.align		4
.L_13:
        /*0028*/ 	.byte	0x03, 0x50
        /*002a*/ 	.short	0x0000


	//----- nvinfo : EIATTR_MAXREG_COUNT
	.align		4
        /*002c*/ 	.byte	0x03, 0x1b
        /*002e*/ 	.short	0x00ff


	//----- nvinfo : EIATTR_NUM_BARRIERS
	.align		4
        /*0030*/ 	.byte	0x02, 0x4c
        /*0032*/ 	.byte	0x01
	.zero		1


	//----- nvinfo : EIATTR_EXTERNS
	.align		4
        /*0034*/ 	.byte	0x04, 0x0f
        /*0036*/ 	.short	(.L_15 - .L_14)


	//   ....[0]....
	.align		4
.L_14:
        /*0038*/ 	.word	index@(vprintf)


	//----- nvinfo : EIATTR_MERCURY_ISA_VERSION
	.align		4
.L_15:
        /*003c*/ 	.byte	0x03, 0x5f
        /*003e*/ 	.short	0x0101


	//----- nvinfo : EIATTR_VRC_CTA_INIT_COUNT
	.align		4
        /*0040*/ 	.byte	0x02, 0x4a
	.zero		1
	.zero		1


	//----- nvinfo : EIATTR_SYSCALL_OFFSETS
	.align		4
        /*0044*/ 	.byte	0x04, 0x46
        /*0046*/ 	.short	(.L_17 - .L_16)


	//   ....[0]....
.L_16:
        /*0048*/ 	.word	0x00000370


	//   ....[1]....
        /*004c*/ 	.word	0x00000600


	//----- nvinfo : EIATTR_EXIT_INSTR_OFFSETS
	.align		4
.L_17:
        /*0050*/ 	.byte	0x04, 0x1c
        /*0052*/ 	.short	(.L_19 - .L_18)


	//   ....[0]....
.L_18:
        /*0054*/ 	.word	0x00000740


	//----- nvinfo : EIATTR_CRS_STACK_SIZE
	.align		4
.L_19:
        /*0058*/ 	.byte	0x04, 0x1e
        /*005a*/ 	.short	(.L_21 - .L_20)
.L_20:
        /*005c*/ 	.word	0x00000000


	//----- nvinfo : EIATTR_CBANK_PARAM_SIZE
	.align		4
.L_21:
        /*0060*/ 	.byte	0x03, 0x19
        /*0062*/ 	.short	0x000c


	//----- nvinfo : EIATTR_PARAM_CBANK
	.align		4
        /*0064*/ 	.byte	0x04, 0x0a
        /*0066*/ 	.short	(.L_23 - .L_22)
	.align		4
.L_22:
        /*0068*/ 	.word	index@(.nv.constant0._Z11OddEvensortPii)
        /*006c*/ 	.short	0x0380
        /*006e*/ 	.short	0x000c


	//----- nvinfo : EIATTR_SW_WAR
	.align		4
.L_23:
        /*0070*/ 	.byte	0x04, 0x36
        /*0072*/ 	.short	(.L_25 - .L_24)
.L_24:
        /*0074*/ 	.word	0x00000008
.L_25:


//--------------------- .nv.callgraph             --------------------------
	.section	.nv.callgraph,"",@"SHT_CUDA_CALLGRAPH"
	.align	4
	.sectionentsize	8
	.align		4
        /*0000*/ 	.word	0x00000000
	.align		4
        /*0004*/ 	.word	0xffffffff
	.align		4
        /*0008*/ 	.word	index@(_Z11OddEvensortPii)
	.align		4
        /*000c*/ 	.word	index@(vprintf)
	.align		4
        /*0010*/ 	.word	0x00000000
	.align		4
        /*0014*/ 	.word	0xfffffffe
	.align		4
        /*0018*/ 	.word	0x00000000
	.align		4
        /*001c*/ 	.word	0xfffffffd
	.align		4
        /*0020*/ 	.word	0x00000000
	.align		4
        /*0024*/ 	.word	0xfffffffc


//--------------------- .nv.constant4             --------------------------
	.section	.nv.constant4,"a",@progbits
	.align	8
	.align		8
.nv.constant4:
        /*0000*/ 	.dword	vprintf
	.align		8
        /*0008*/ 	.dword	$str
	.align		8
        /*0010*/ 	.dword	$str$1


//--------------------- .text._Z11OddEvensortPii  --------------------------
	.section	.text._Z11OddEvensortPii,"ax",@progbits
	.align	128
        .global         _Z11OddEvensortPii
        .type           _Z11OddEvensortPii,@function
        .size           _Z11OddEvensortPii,(.L_x_9 - _Z11OddEvensortPii)
        .other          _Z11OddEvensortPii,@"STO_CUDA_ENTRY STV_DEFAULT"
_Z11OddEvensortPii:
.text._Z11OddEvensortPii:
[----:B------:R-:W0:Y:S01]  /*0000*/  LDC R1, c[0x0][0x37c] ;  /* 0x0000df00ff017b82 */ /* 0x000e220000000800 */
[----:B------:R-:W1:Y:S07]  /*0010*/  S2R R2, SR_TID.X ;  /* 0x0000000000027919 */ /* 0x000e6e0000002100 */
[----:B------:R-:W2:Y:S01]  /*0020*/  S2UR UR5, SR_CgaCtaId ;  /* 0x00000000000579c3 */ /* 0x000ea20000008800 */
[----:B------:R-:W3:Y:S01]  /*0030*/  LDCU UR8, c[0x0][0x2fc] ;  /* 0x00005f80ff0877ac */ /* 0x000ee20008000800 */
[----:B0-----:R-:W-:Y:S01]  /*0040*/  VIADD R1, R1, 0xffffffe8 ;  /* 0xffffffe801017836 */ /* 0x001fe20000000000 */
[----:B------:R-:W-:Y:S01]  /*0050*/  BSSY.RECONVERGENT B6, `(.L_x_0) ;  /* 0x000006d000067945 */ /* 0x000fe20003800200 */
[----:B------:R-:W-:Y:S01]  /*0060*/  IMAD.MOV.U32 R0, RZ, RZ, 0x1 ;  /* 0x00000001ff007424 */ /* 0x000fe200078e00ff */
[----:B------:R-:W0:Y:S01]  /*0070*/  LDCU UR7, c[0x0][0x2f8] ;  /* 0x00005f00ff0777ac */ /* 0x000e220008000800 */
[----:B------:R-:W-:-:S02]  /*0080*/  IMAD.MOV.U32 R26, RZ, RZ, 0x1 ;  /* 0x00000001ff1a7424 */ /* 0x000fc400078e00ff */
[----:B------:R-:W1:Y:S01]  /*0090*/  S2UR UR9, SR_CTAID.X ;  /* 0x00000000000979c3 */ /* 0x000e620000002500 */
[----:B------:R-:W4:Y:S01]  /*00a0*/  LDCU UR6, c[0x0][0x388] ;  /* 0x00007100ff0677ac */ /* 0x000f220008000800 */
[----:B------:R-:W-:Y:S01]  /*00b0*/  UMOV UR4, 0x400 ;  /* 0x0000040000047882 */ /* 0x000fe20000000000 */
[----:B------:R-:W1:Y:S05]  /*00c0*/  LDCU.64 UR36, c[0x0][0x358] ;  /* 0x00006b00ff2477ac */ /* 0x000e6a0008000a00 */
[----:B------:R-:W1:Y:S01]  /*00d0*/  LDC R3, c[0x0][0x360] ;  /* 0x0000d800ff037b82 */ /* 0x000e620000000800 */
[----:B0-----:R-:W-:-:S07]  /*00e0*/  IADD3 R25, P0, PT, R1, UR7, RZ ;  /* 0x0000000701197c10 */ /* 0x001fce000ff1e0ff */
[----:B------:R-:W0:Y:S01]  /*00f0*/  LDC.64 R16, c[0x0][0x380] ;  /* 0x0000e000ff107b82 */ /* 0x000e220000000a00 */
[----:B--2---:R-:W-:Y:S01]  /*0100*/  ULEA UR4, UR5, UR4, 0x18 ;  /* 0x0000000405047291 */ /* 0x004fe2000f8ec0ff */
[----:B---3--:R-:W-:-:S08]  /*0110*/  IMAD.X R24, RZ, RZ, UR8, P0 ;  /* 0x00000008ff187e24 */ /* 0x008fd000080e06ff */
[----:B------:R2:W-:Y:S04]  /*0120*/  STS.U8 [UR4], R0 ;  /* 0x00000000ff007988 */ /* 0x0005e80008000004 */
[----:B------:R2:W-:Y:S01]  /*0130*/  STS.U8 [UR4+0x1], R0 ;  /* 0x00000100ff007988 */ /* 0x0005e20008000004 */
[----:B----4-:R-:W-:Y:S01]  /*0140*/  ULEA.HI UR4, UR6, UR6, URZ, 0x1 ;  /* 0x0000000606047291 */ /* 0x010fe2000f8f08ff */
[----:B-1----:R-:W-:-:S03]  /*0150*/  IMAD R2, R3, UR9, R2 ;  /* 0x0000000903027c24 */ /* 0x002fc6000f8e0202 */
[----:B------:R-:W-:Y:S02]  /*0160*/  USHF.R.S32.HI UR38, URZ, 0x1, UR4 ;  /* 0x00000001ff267899 */ /* 0x000fe40008011404 */
[----:B------:R-:W-:-:S04]  /*0170*/  SHF.L.U32 R18, R2, 0x1, RZ ;  /* 0x0000000102127819 */ /* 0x000fc800000006ff */
[C---:B------:R-:W-:Y:S01]  /*0180*/  IADD3 R23, PT, PT, R18.reuse, 0x2, RZ ;  /* 0x0000000212177810 */ /* 0x040fe20007ffe0ff */
[----:B0-----:R-:W-:-:S04]  /*0190*/  IMAD.WIDE R16, R18, 0x4, R16 ;  /* 0x0000000412107825 */ /* 0x001fc800078e0210 */
[----:B--2---:R-:W-:-:S07]  /*01a0*/  VIADD R19, R18, 0x1 ;  /* 0x0000000112137836 */ /* 0x004fce0000000000 */
.L_x_7:
[----:B------:R-:W-:-:S04]  /*01b0*/  LOP3.LUT R0, R26, 0xff, RZ, 0xc0, !PT ;  /* 0x000000ff1a007812 */ /* 0x000fc800078ec0ff */
[----:B------:R-:W-:-:S13]  /*01c0*/  ISETP.NE.AND P0, PT, R0, 0x1, PT ;  /* 0x000000010000780c */ /* 0x000fda0003f05270 */
[----:B------:R-:W-:Y:S05]  /*01d0*/  @P0 BRA `(.L_x_1) ;  /* 0x00000000009c0947 */ /* 0x000fea0003800000 */
[----:B------:R-:W0:Y:S08]  /*01e0*/  S2UR UR5, SR_CgaCtaId ;  /* 0x00000000000579c3 */ /* 0x000e300000008800 */
[----:B------:R-:W-:Y:S01]  /*01f0*/  BAR.SYNC.DEFER_BLOCKING 0x0 ;  /* 0x0000000000007b1d */ /* 0x000fe20000010000 */
[----:B------:R-:W-:-:S05]  /*0200*/  ISETP.GE.AND P0, PT, R2, UR38, PT ;  /* 0x0000002602007c0c */ /* 0x000fca000bf06270 */
[----:B------:R-:W-:Y:S02]  /*0210*/  UMOV UR4, 0x400 ;  /* 0x0000040000047882 */ /* 0x000fe40000000000 */
[----:B0-----:R-:W-:-:S06]  /*0220*/  ULEA UR4, UR5, UR4, 0x18 ;  /* 0x0000000405047291 */ /* 0x001fcc000f8ec0ff */
[----:B------:R-:W-:-:S05]  /*0230*/  IMAD.U32 R4, RZ, RZ, UR4 ;  /* 0x00000004ff047e24 */ /* 0x000fca000f8e00ff */
[----:B------:R0:W-:Y:S01]  /*0240*/  STS.U8 [R4], RZ ;  /* 0x000000ff04007388 */ /* 0x0001e20000000000 */
[----:B------:R-:W-:Y:S06]  /*0250*/  BAR.SYNC.DEFER_BLOCKING 0x0 ;  /* 0x0000000000007b1d */ /* 0x000fec0000010000 */
[----:B------:R-:W-:Y:S05]  /*0260*/  @P0 BRA `(.L_x_2) ;  /* 0x00000000006c0947 */ /* 0x000fea0003800000 */
[----:B------:R-:W2:Y:S04]  /*0270*/  LDG.E R3, desc[UR36][R16.64] ;  /* 0x0000002410037981 */ /* 0x000ea8000c1e1900 */
[----:B------:R-:W2:Y:S02]  /*0280*/  LDG.E R10, desc[UR36][R16.64+0x4] ;  /* 0x00000424100a7981 */ /* 0x000ea4000c1e1900 */
[----:B--2---:R-:W-:-:S13]  /*0290*/  ISETP.GT.AND P0, PT, R3, R10, PT ;  /* 0x0000000a0300720c */ /* 0x004fda0003f04270 */
[----:B------:R-:W-:Y:S05]  /*02a0*/  @!P0 BRA `(.L_x_2) ;  /* 0x00000000005c8947 */ /* 0x000fea0003800000 */
[----:B------:R-:W-:Y:S01]  /*02b0*/  MOV R8, 0x0 ;  /* 0x0000000000087802 */ /* 0x000fe20000000f00 */
[----:B------:R-:W-:Y:S01]  /*02c0*/  IMAD.MOV.U32 R11, RZ, RZ, R2 ;  /* 0x000000ffff0b7224 */ /* 0x000fe200078e0002 */
[----:B------:R1:W-:Y:S01]  /*02d0*/  STL.64 [R1], R2 ;  /* 0x0000000201007387 */ /* 0x0003e20000100a00 */
[----:B------:R-:W0:Y:S01]  /*02e0*/  LDCU.64 UR4, c[0x4][0x8] ;  /* 0x01000100ff0477ac */ /* 0x000e220008000a00 */
[----:B------:R-:W-:Y:S01]  /*02f0*/  IMAD.MOV.U32 R6, RZ, RZ, R25 ;  /* 0x000000ffff067224 */ /* 0x000fe200078e0019 */
[----:B------:R-:W-:Y:S01]  /*0300*/  MOV R7, R24 ;  /* 0x0000001800077202 */ /* 0x000fe20000000f00 */
[----:B------:R1:W-:Y:S01]  /*0310*/  STL.64 [R1+0x8], R10 ;  /* 0x0000080a01007387 */ /* 0x0003e20000100a00 */
[----:B------:R-:W2:Y:S03]  /*0320*/  LDC.64 R8, c[0x4][R8] ;  /* 0x0100000008087b82 */ /* 0x000ea60000000a00 */
[----:B------:R1:W-:Y:S01]  /*0330*/  STL.64 [R1+0x10], R18 ;  /* 0x0000101201007387 */ /* 0x0003e20000100a00 */
[----:B0-----:R-:W-:Y:S01]  /*0340*/  MOV R4, UR4 ;  /* 0x0000000400047c02 */ /* 0x001fe20008000f00 */
[----:B-1----:R-:W-:-:S07]  /*0350*/  IMAD.U32 R5, RZ, RZ, UR5 ;  /* 0x00000005ff057e24 */ /* 0x002fce000f8e00ff */
[----:B------:R-:W-:-:S07]  /*0360*/  LEPC R20, `(.L_x_3) ;  /* 0x000000001014794e */ /* 0x000fce0000000000 */
[----:B--2---:R-:W-:Y:S05]  /*0370*/  CALL.ABS.NOINC R8 ;  /* 0x0000000008007343 */ /* 0x004fea0003c00000 */
.L_x_3:
[----:B------:R-:W2:Y:S04]  /*0380*/  LDG.E R5, desc[UR36][R16.64+0x4] ;  /* 0x0000042410057981 */ /* 0x000ea8000c1e1900 */
[----:B------:R-:W3:Y:S01]  /*0390*/  LDG.E R3, desc[UR36][R16.64] ;  /* 0x0000002410037981 */ /* 0x000ee2000c1e1900 */
[----:B------:R-:W0:Y:S01]  /*03a0*/  S2UR UR5, SR_CgaCtaId ;  /* 0x00000000000579c3 */ /* 0x000e220000008800 */
[----:B------:R-:W-:Y:S01]  /*03b0*/  UMOV UR4, 0x400 ;  /* 0x0000040000047882 */ /* 0x000fe20000000000 */
[----:B------:R-:W-:Y:S01]  /*03c0*/  IMAD.MOV.U32 R0, RZ, RZ, 0x1 ;  /* 0x00000001ff007424 */ /* 0x000fe200078e00ff */
[----:B0-----:R-:W-:-:S06]  /*03d0*/  ULEA UR4, UR5, UR4, 0x18 ;  /* 0x0000000405047291 */ /* 0x001fcc000f8ec0ff */
[----:B------:R-:W-:-:S05]  /*03e0*/  IMAD.U32 R4, RZ, RZ, UR4 ;  /* 0x00000004ff047e24 */ /* 0x000fca000f8e00ff */
[----:B------:R1:W-:Y:S04]  /*03f0*/  STS.U8 [R4], R0 ;  /* 0x0000000004007388 */ /* 0x0003e80000000000 */
[----:B--2---:R1:W-:Y:S04]  /*0400*/  STG.E desc[UR36][R16.64], R5 ;  /* 0x0000000510007986 */ /* 0x0043e8000c101924 */
[----:B---3--:R1:W-:Y:S02]  /*0410*/  STG.E desc[UR36][R16.64+0x4], R3 ;  /* 0x0000040310007986 */ /* 0x0083e4000c101924 */
.L_x_2:
[----:B------:R-:W-:Y:S05]  /*0420*/  WARPSYNC.ALL ;  /* 0x0000000000007948 */ /* 0x000fea0003800000 */
[----:B------:R-:W-:Y:S06]  /*0430*/  BAR.SYNC.DEFER_BLOCKING 0x0 ;  /* 0x0000000000007b1d */ /* 0x000fec0000010000 */
[----:B------:R-:W-:Y:S05]  /*0440*/  BRA `(.L_x_4) ;  /* 0x0000000000a07947 */ /* 0x000fea0003800000 */
.L_x_1:
[----:B------:R-:W0:Y:S01]  /*0450*/  S2UR UR5, SR_CgaCtaId ;  /* 0x00000000000579c3 */ /* 0x000e220000008800 */
[----:B------:R-:W-:-:S07]  /*0460*/  UMOV UR4, 0x400 ;  /* 0x0000040000047882 */ /* 0x000fce0000000000 */
[----:B------:R-:W-:Y:S01]  /*0470*/  BAR.SYNC.DEFER_BLOCKING 0x0 ;  /* 0x0000000000007b1d */ /* 0x000fe20000010000 */
[----:B0-----:R-:W-:-:S06]  /*0480*/  ULEA UR4, UR5, UR4, 0x18 ;  /* 0x0000000405047291 */ /* 0x001fcc000f8ec0ff */
[----:B------:R-:W-:Y:S01]  /*0490*/  MOV R4, UR4 ;  /* 0x0000000400047c02 */ /* 0x000fe20008000f00 */
[----:B------:R-:W-:-:S04]  /*04a0*/  UIADD3 UR4, UPT, UPT, UR38, -0x1, URZ ;  /* 0xffffffff26047890 */ /* 0x000fc8000fffe0ff */
[----:B------:R0:W-:Y:S01]  /*04b0*/  STS.U8 [R4+0x1], RZ ;  /* 0x000001ff04007388 */ /* 0x0001e20000000000 */
[----:B------:R-:W-:Y:S01]  /*04c0*/  BAR.SYNC.DEFER_BLOCKING 0x0 ;  /* 0x0000000000007b1d */ /* 0x000fe20000010000 */
[----:B------:R-:W-:-:S13]  /*04d0*/  ISETP.GE.AND P0, PT, R2, UR4, PT ;  /* 0x0000000402007c0c */ /* 0x000fda000bf06270 */
[----:B0-----:R-:W-:Y:S05]  /*04e0*/  @P0 BRA `(.L_x_5) ;  /* 0x0000000000700947 */ /* 0x001fea0003800000 */
[----:B------:R-:W2:Y:S04]  /*04f0*/  LDG.E R3, desc[UR36][R16.64+0x4] ;  /* 0x0000042410037981 */ /* 0x000ea8000c1e1900 */
[----:B------:R-:W2:Y:S02]  /*0500*/  LDG.E R10, desc[UR36][R16.64+0x8] ;  /* 0x00000824100a7981 */ /* 0x000ea4000c1e1900 */
[----:B--2---:R-:W-:-:S13]  /*0510*/  ISETP.GT.AND P0, PT, R3, R10, PT ;  /* 0x0000000a0300720c */ /* 0x004fda0003f04270 */
[----:B------:R-:W-:Y:S05]  /*0520*/  @!P0 BRA `(.L_x_5) ;  /* 0x0000000000608947 */ /* 0x000fea0003800000 */
[----:B------:R-:W-:Y:S01]  /*0530*/  MOV R8, 0x0 ;  /* 0x0000000000087802 */ /* 0x000fe20000000f00 */
[----:B------:R-:W-:Y:S01]  /*0540*/  IMAD.MOV.U32 R11, RZ, RZ, R2 ;  /* 0x000000ffff0b7224 */ /* 0x000fe200078e0002 */
[----:B------:R0:W-:Y:S01]  /*0550*/  STL.64 [R1], R2 ;  /* 0x0000000201007387 */ /* 0x0001e20000100a00 */
[----:B------:R-:W-:Y:S01]  /*0560*/  IMAD.MOV.U32 R22, RZ, RZ, R19 ;  /* 0x000000ffff167224 */ /* 0x000fe200078e0013 */
[----:B------:R-:W1:Y:S01]  /*0570*/  LDCU.64 UR4, c[0x4][0x10] ;  /* 0x01000200ff0477ac */ /* 0x000e620008000a00 */
[----:B------:R-:W-:Y:S01]  /*0580*/  IMAD.MOV.U32 R6, RZ, RZ, R25 ;  /* 0x000000ffff067224 */ /* 0x000fe200078e0019 */
[----:B------:R0:W-:Y:S01]  /*0590*/  STL.64 [R1+0x8], R10 ;  /* 0x0000080a01007387 */ /* 0x0001e20000100a00 */
[----:B------:R-:W2:Y:S01]  /*05a0*/  LDC.64 R8, c[0x4][R8] ;  /* 0x0100000008087b82 */ /* 0x000ea20000000a00 */
[----:B------:R-:W-:Y:S02]  /*05b0*/  MOV R7, R24 ;  /* 0x0000001800077202 */ /* 0x000fe40000000f00 */
[----:B------:R0:W-:Y:S01]  /*05c0*/  STL.64 [R1+0x10], R22 ;  /* 0x0000101601007387 */ /* 0x0001e20000100a00 */
[----:B-1----:R-:W-:Y:S01]  /*05d0*/  MOV R4, UR4 ;  /* 0x0000000400047c02 */ /* 0x002fe20008000f00 */
[----:B0-----:R-:W-:-:S07]  /*05e0*/  IMAD.U32 R5, RZ, RZ, UR5 ;  /* 0x00000005ff057e24 */ /* 0x001fce000f8e00ff */
[----:B------:R-:W-:-:S07]  /*05f0*/  LEPC R20, `(.L_x_6) ;  /* 0x000000001014794e */ /* 0x000fce0000000000 */
[----:B--2---:R-:W-:Y:S05]  /*0600*/  CALL.ABS.NOINC R8 ;  /* 0x0000000008007343 */ /* 0x004fea0003c00000 */
.L_x_6:
[----:B------:R-:W2:Y:S04]  /*0610*/  LDG.E R5, desc[UR36][R16.64+0x8] ;  /* 0x0000082410057981 */ /* 0x000ea8000c1e1900 */
[----:B------:R-:W3:Y:S01]  /*0620*/  LDG.E R3, desc[UR36][R16.64+0x4] ;  /* 0x0000042410037981 */ /* 0x000ee2000c1e1900 */
[----:B------:R-:W0:Y:S01]  /*0630*/  S2UR UR5, SR_CgaCtaId ;  /* 0x00000000000579c3 */ /* 0x000e220000008800 */
[----:B------:R-:W-:Y:S01]  /*0640*/  UMOV UR4, 0x400 ;  /* 0x0000040000047882 */ /* 0x000fe20000000000 */
[----:B------:R-:W-:Y:S01]  /*0650*/  IMAD.MOV.U32 R0, RZ, RZ, 0x1 ;  /* 0x00000001ff007424 */ /* 0x000fe200078e00ff */
[----:B0-----:R-:W-:-:S06]  /*0660*/  ULEA UR4, UR5, UR4, 0x18 ;  /* 0x0000000405047291 */ /* 0x001fcc000f8ec0ff */
[----:B------:R-:W-:-:S05]  /*0670*/  MOV R4, UR4 ;  /* 0x0000000400047c02 */ /* 0x000fca0008000f00 */
[----:B------:R0:W-:Y:S04]  /*0680*/  STS.U8 [R4+0x1], R0 ;  /* 0x0000010004007388 */ /* 0x0001e80000000000 */
[----:B--2---:R0:W-:Y:S04]  /*0690*/  STG.E desc[UR36][R16.64+0x4], R5 ;  /* 0x0000040510007986 */ /* 0x0041e8000c101924 */
[----:B---3--:R0:W-:Y:S02]  /*06a0*/  STG.E desc[UR36][R16.64+0x8], R3 ;  /* 0x0000080310007986 */ /* 0x0081e4000c101924 */
.L_x_5:
[----:B------:R-:W-:Y:S05]  /*06b0*/  WARPSYNC.ALL ;  /* 0x0000000000007948 */ /* 0x000fea0003800000 */
[----:B------:R-:W-:Y:S06]  /*06c0*/  BAR.SYNC.DEFER_BLOCKING 0x0 ;  /* 0x0000000000007b1d */ /* 0x000fec0000010000 */
.L_x_4:
[----:B01----:R-:W-:Y:S01]  /*06d0*/  LDS.U8 R0, [R4] ;  /* 0x0000000004007984 */ /* 0x003fe20000000000 */
[----:B------:R-:W-:-:S03]  /*06e0*/  LOP3.LUT R26, R26, 0x1, RZ, 0x3c, !PT ;  /* 0x000000011a1a7812 */ /* 0x000fc600078e3cff */
[----:B------:R-:W0:Y:S02]  /*06f0*/  LDS.U8 R3, [R4+0x1] ;  /* 0x0000010004037984 */ /* 0x000e240000000000 */
[----:B0-----:R-:W-:-:S13]  /*0700*/  LOP3.LUT P0, RZ, R0, 0xff, R3, 0xc8, !PT ;  /* 0x000000ff00ff7812 */ /* 0x001fda000780c803 */
[----:B------:R-:W-:Y:S05]  /*0710*/  @P0 BRA `(.L_x_7) ;  /* 0xfffffff800a40947 */ /* 0x000fea000383ffff */
[----:B------:R-:W-:Y:S05]  /*0720*/  BSYNC.RECONVERGENT B6 ;  /* 0x0000000000067941 */ /* 0x000fea0003800200 */
.L_x_0:
[----:B------:R-:W-:Y:S06]  /*0730*/  BAR.SYNC.DEFER_BLOCKING 0x0 ;  /* 0x0000000000007b1d */ /* 0x000fec0000010000 */
[----:B------:R-:W-:Y:S05]  /*0740*/  EXIT ;  /* 0x000000000000794d */ /* 0x000fea0003800000 */
.L_x_8:
[----:B------:R-:W-:-:S00]  /*0750*/  BRA `(.L_x_8) ;  /* 0xfffffffc00fc7947 */ /* 0x000fc0000383ffff */
[----:B------:R-:W-:-:S00]  /*0760*/  NOP ;  /* 0x0000000000007918 */ /* 0x000fc00000000000 */
        /* <DEDUP_REMOVED lines=9> */
.L_x_9:


//--------------------- .nv.global.init           --------------------------
	.section	.nv.global.init,"aw",@progbits
.nv.global.init:
	.type		$str,@object
	.size		$str,($str$1 - $str)
$str:
        /*0000*/ 	.byte	0x0a, 0x54, 0x68, 0x72, 0x65, 0x61, 0x64, 0x20, 0x49, 0x64, 0x20, 0x25, 0x64, 0x20, 0x3a, 0x20
        /*0010*/ 	.byte	0x69, 0x73, 0x20, 0x73, 0x77, 0x61, 0x70, 0x70, 0x69, 0x6e, 0x67, 0x20, 0x25, 0x64, 0x20, 0x3c
        /*0020*/ 	.byte	0x2d, 0x3e, 0x20, 0x25, 0x64, 0x20, 0x09, 0x09, 0x09, 0x09, 0x09, 0x0a, 0x54, 0x68, 0x72, 0x65
        /*0030*/ 	.byte	0x61, 0x64, 0x20, 0x49, 0x64, 0x20, 0x25, 0x64, 0x20, 0x3a, 0x20, 0x5b, 0x25, 0x64, 0x5d, 0x20
        /*0040*/ 	.byte	0x3c, 0x2d, 0x3e, 0x20, 0x5b, 0x25, 0x64, 0x5d, 0x0a, 0x00
	.type		$str$1,@object
	.size		$str$1,(.L_1 - $str$1)
$str$1:
        /*004a*/ 	.byte	0x0a, 0x54, 0x68, 0x72, 0x65, 0x61, 0x64, 0x20, 0x49, 0x64, 0x20, 0x25, 0x64, 0x20, 0x3a, 0x20
        /*005a*/ 	.byte	0x69, 0x73, 0x20, 0x73, 0x77, 0x61, 0x70, 0x70, 0x69, 0x6e, 0x67, 0x20, 0x25, 0x64, 0x20, 0x3c
        /*006a*/ 	.byte	0x2d, 0x3e, 0x20, 0x25, 0x64, 0x09, 0x09, 0x09, 0x09, 0x09, 0x0a, 0x54, 0x68, 0x72, 0x65, 0x61
        /*007a*/ 	.byte	0x64, 0x20, 0x49, 0x64, 0x20, 0x25, 0x64, 0x20, 0x3a, 0x20, 0x5b, 0x25, 0x64, 0x5d, 0x20, 0x3c
        /*008a*/ 	.byte	0x2d, 0x3e, 0x20, 0x5b, 0x25, 0x64, 0x5d, 0x0a, 0x09, 0x09, 0x09, 0x09, 0x09, 0x00
.L_1:


//--------------------- .nv.shared._Z11OddEvensortPii --------------------------
	.section	.nv.shared._Z11OddEvensortPii,"aw",@nobits
	.sectionflags	@""
.nv.shared._Z11OddEvensortPii:
	.zero		1026


//--------------------- .nv.shared.reserved.0     --------------------------
	.section	.nv.shared.reserved.0,"aw",@nobits
	.weak		__nv_reservedSMEM_offset_0_alias
	.size		__nv_reservedSMEM_offset_0_alias, 0, 64
	.other		__nv_reservedSMEM_offset_0_alias,@"STO_CUDA_RESERVED_SHARED STV_DEFAULT"
__nv_reservedSMEM_offset_0_alias:
	.zero		0
	.zero		64


//--------------------- .nv.constant0._Z11OddEvensortPii --------------------------
	.section	.nv.constant0._Z11OddEvensortPii,"a",@progbits
	.sectionflags	@""
	.align	4
.nv.constant0._Z11OddEvensortPii:
	.zero		908


//--------------------- SYMBOLS --------------------------

	.type		.nv.reservedSmem.offset0,@object
	.size		.nv.reservedSmem.offset0,0x4
	.type		.nv.reservedSmem.cap,@object
	.size		.nv.reservedSmem.cap,0x4
	.type		vprintf,@function
